	.headerflags	@"EF_CUDA_TEXMODE_UNIFIED EF_CUDA_64BIT_ADDRESS EF_CUDA_ACCELERATORS EF_CUDA_SM90 EF_CUDA_VIRTUAL_SM(EF_CUDA_SM90)"
	.elftype	@"ET_EXEC"


//--------------------- .nv.info                  --------------------------
	.section	.nv.info,"",@"SHT_CUDA_INFO"
	.align	4


	//----- nvinfo : EIATTR_REGCOUNT
	.align		4
        /*0000*/ 	.byte	0x04, 0x2f
        /*0002*/ 	.short	(.L_1 - .L_0)
	.align		4
.L_0:
        /*0004*/ 	.word	index@(triton_poi_fused_max_pool2d_with_indices_8)
        /*0008*/ 	.word	0x00000028


	//----- nvinfo : EIATTR_MIN_STACK_SIZE
	.align		4
.L_1:
        /*000c*/ 	.byte	0x04, 0x12
        /*000e*/ 	.short	(.L_3 - .L_2)
	.align		4
.L_2:
        /*0010*/ 	.word	index@(triton_poi_fused_max_pool2d_with_indices_8)
        /*0014*/ 	.word	0x00000000


	//----- nvinfo : EIATTR_FRAME_SIZE
	.align		4
.L_3:
        /*0018*/ 	.byte	0x04, 0x11
        /*001a*/ 	.short	(.L_5 - .L_4)
	.align		4
.L_4:
        /*001c*/ 	.word	index@(triton_poi_fused_max_pool2d_with_indices_8)
        /*0020*/ 	.word	0x00000000


	//----- nvinfo : EIATTR_MIN_STACK_SIZE
	.align		4
.L_5:
        /*0024*/ 	.byte	0x04, 0x12
        /*0026*/ 	.short	(.L_7 - .L_6)
	.align		4
.L_6:
        /*0028*/ 	.word	index@(triton_poi_fused_max_pool2d_with_indices_8)
        /*002c*/ 	.word	0x00000000
.L_7:


//--------------------- .nv.info.triton_poi_fused_max_pool2d_with_indices_8 --------------------------
	.section	.nv.info.triton_poi_fused_max_pool2d_with_indices_8,"",@"SHT_CUDA_INFO"
	.sectionflags	@""
	.align	4


	//----- nvinfo : EIATTR_CUDA_API_VERSION
	.align		4
        /*0000*/ 	.byte	0x04, 0x37
        /*0002*/ 	.short	(.L_9 - .L_8)
.L_8:
        /*0004*/ 	.word	0x0000007c


	//----- nvinfo : EIATTR_KPARAM_INFO
	.align		4
.L_9:
        /*0008*/ 	.byte	0x04, 0x17
        /*000a*/ 	.short	(.L_11 - .L_10)
.L_10:
        /*000c*/ 	.word	0x00000000
        /*0010*/ 	.short	0x0003
        /*0012*/ 	.short	0x0018
        /*0014*/ 	.byte	0x00, 0xf0, 0x11, 0x00


	//----- nvinfo : EIATTR_KPARAM_INFO
	.align		4
.L_11:
        /*0018*/ 	.byte	0x04, 0x17
        /*001a*/ 	.short	(.L_13 - .L_12)
.L_12:
        /*001c*/ 	.word	0x00000000
        /*0020*/ 	.short	0x0002
        /*0022*/ 	.short	0x0010
        /*0024*/ 	.byte	0x00, 0xf4, 0x21, 0x00


	//----- nvinfo : EIATTR_KPARAM_INFO
	.align		4
.L_13:
        /*0028*/ 	.byte	0x04, 0x17
        /*002a*/ 	.short	(.L_15 - .L_14)
.L_14:
        /*002c*/ 	.word	0x00000000
        /*0030*/ 	.short	0x0001
        /*0032*/ 	.short	0x0008
        /*0034*/ 	.byte	0x00, 0xf4, 0x21, 0x00


	//----- nvinfo : EIATTR_KPARAM_INFO
	.align		4
.L_15:
        /*0038*/ 	.byte	0x04, 0x17
        /*003a*/ 	.short	(.L_17 - .L_16)
.L_16:
        /*003c*/ 	.word	0x00000000
        /*0040*/ 	.short	0x0000
        /*0042*/ 	.short	0x0000
        /*0044*/ 	.byte	0x00, 0xf4, 0x21, 0x00


	//----- nvinfo : EIATTR_SPARSE_MMA_MASK
	.align		4
.L_17:
        /*0048*/ 	.byte	0x03, 0x50
        /*004a*/ 	.short	0x0000


	//----- nvinfo : EIATTR_MAXREG_COUNT
	.align		4
        /*004c*/ 	.byte	0x03, 0x1b
        /*004e*/ 	.short	0x00ff


	//----- nvinfo : EIATTR_EXIT_INSTR_OFFSETS
	.align		4
        /*0050*/ 	.byte	0x04, 0x1c
        /*0052*/ 	.short	(.L_19 - .L_18)


	//   ....[0]....
.L_18:
        /*0054*/ 	.word	0x00000ff0


	//----- nvinfo : EIATTR_REQNTID
	.align		4
.L_19:
        /*0058*/ 	.byte	0x04, 0x10
        /*005a*/ 	.short	(.L_21 - .L_20)
.L_20:
        /*005c*/ 	.word	0x00000080
        /*0060*/ 	.word	0x00000001
        /*0064*/ 	.word	0x00000001


	//----- nvinfo : EIATTR_CBANK_PARAM_SIZE
	.align		4
.L_21:
        /*0068*/ 	.byte	0x03, 0x19
        /*006a*/ 	.short	0x001c


	//----- nvinfo : EIATTR_PARAM_CBANK
	.align		4
        /*006c*/ 	.byte	0x04, 0x0a
        /*006e*/ 	.short	(.L_23 - .L_22)
	.align		4
.L_22:
        /*0070*/ 	.word	index@(.nv.constant0.triton_poi_fused_max_pool2d_with_indices_8)
        /*0074*/ 	.short	0x0210
        /*0076*/ 	.short	0x001c


	//----- nvinfo : EIATTR_SW_WAR
	.align		4
.L_23:
        /*0078*/ 	.byte	0x04, 0x36
        /*007a*/ 	.short	(.L_25 - .L_24)
.L_24:
        /*007c*/ 	.word	0x00000008
.L_25:


//--------------------- .nv.callgraph             --------------------------
	.section	.nv.callgraph,"",@"SHT_CUDA_CALLGRAPH"
	.align	4
	.sectionentsize	8
	.align		4
        /*0000*/ 	.word	0x00000000
	.align		4
        /*0004*/ 	.word	0xffffffff
	.align		4
        /*0008*/ 	.word	0x00000000
	.align		4
        /*000c*/ 	.word	0xfffffffe
	.align		4
        /*0010*/ 	.word	0x00000000
	.align		4
        /*0014*/ 	.word	0xfffffffd
	.align		4
        /*0018*/ 	.word	0x00000000
	.align		4
        /*001c*/ 	.word	0xfffffffc


//--------------------- .text.triton_poi_fused_max_pool2d_with_indices_8 --------------------------
	.section	.text.triton_poi_fused_max_pool2d_with_indices_8,"ax",@progbits
	.sectionflags	@"SHF_BARRIERS=1"
	.align	128
        .global         triton_poi_fused_max_pool2d_with_indices_8
        .type           triton_poi_fused_max_pool2d_with_indices_8,@function
        .size           triton_poi_fused_max_pool2d_with_indices_8,(.L_x_1 - triton_poi_fused_max_pool2d_with_indices_8)
        .other          triton_poi_fused_max_pool2d_with_indices_8,@"STO_CUDA_ENTRY STV_DEFAULT"
triton_poi_fused_max_pool2d_with_indices_8:
.text.triton_poi_fused_max_pool2d_with_indices_8:
[----:B------:R-:W-:Y:S01]  /*0000*/  LDC R1, c[0x0][0x28] ;  /* 0x00000a00ff017b82 */ /* 0x000fe20000000800 */
[----:B------:R-:W1:Y:S07]  /*0010*/  S2R R0, SR_TID.X ;  /* 0x0000000000007919 */ /* 0x000e6e0000002100 */
[----:B------:R-:W2:Y:S01]  /*0020*/  LDC.64 R6, c[0x0][0x210] ;  /* 0x00008400ff067b82 */ /* 0x000ea20000000a00 */
[----:B------:R-:W-:Y:S01]  /*0030*/  ULDC.64 UR4, c[0x0][0x210] ;  /* 0x0000840000047ab9 */ /* 0x000fe20000000a00 */
[----:B------:R-:W-:Y:S01]  /*0040*/  ULDC.64 UR6, c[0x0][0x208] ;  /* 0x0000820000067ab9 */ /* 0x000fe20000000a00 */
[----:B------:R-:W3:Y:S01]  /*0050*/  S2R R4, SR_CTAID.X ;  /* 0x0000000000047919 */ /* 0x000ee20000002500 */
[----:B------:R-:W-:Y:S01]  /*0060*/  ULDC.64 UR8, c[0x0][0x220] ;  /* 0x0000880000087ab9 */ /* 0x000fe20000000a00 */
[----:B-1----:R-:W-:-:S02]  /*0070*/  IMAD.SHL.U32 R24, R0, 0x8, RZ ;  /* 0x0000000800187824 */ /* 0x002fc400078e00ff */
[----:B---3--:R-:W-:-:S03]  /*0080*/  IMAD.SHL.U32 R3, R4, 0x400, RZ ;  /* 0x0000040004037824 */ /* 0x008fc600078e00ff */
[----:B------:R-:W-:Y:S02]  /*0090*/  LOP3.LUT R24, R24, 0x3f8, RZ, 0xc0, !PT ;  /* 0x000003f818187812 */ /* 0x000fe400078ec0ff */
[----:B------:R-:W-:Y:S02]  /*00a0*/  SHF.R.S32.HI R23, RZ, 0x15, R4 ;  /* 0x00000015ff177819 */ /* 0x000fe40000011404 */
[----:B------:R-:W-:Y:S02]  /*00b0*/  LOP3.LUT R2, R3, R24, RZ, 0xfc, !PT ;  /* 0x0000001803027212 */ /* 0x000fe400078efcff */
[----:B------:R-:W-:Y:S02]  /*00c0*/  SGXT R23, R23, 0x1 ;  /* 0x000000011717781a */ /* 0x000fe40000000200 */
[----:B------:R-:W-:Y:S02]  /*00d0*/  SHF.R.S32.HI R5, RZ, 0x1f, R2 ;  /* 0x0000001fff057819 */ /* 0x000fe40000011402 */
[----:B------:R-:W-:-:S02]  /*00e0*/  LEA.HI R9, R23, R2, RZ, 0xb ;  /* 0x0000000217097211 */ /* 0x000fc400078f58ff */
[----:B------:R-:W-:-:S03]  /*00f0*/  LEA.HI R5, R5, R2, RZ, 0x7 ;  /* 0x0000000205057211 */ /* 0x000fc600078f38ff */
[----:B------:R-:W-:Y:S01]  /*0100*/  IMAD.SHL.U32 R10, R9, 0x4, RZ ;  /* 0x00000004090a7824 */ /* 0x000fe200078e00ff */
[----:B------:R-:W-:Y:S02]  /*0110*/  SHF.R.S32.HI R4, RZ, 0x7, R5 ;  /* 0x00000007ff047819 */ /* 0x000fe40000011405 */
[----:B------:R-:W-:Y:S02]  /*0120*/  LOP3.LUT R29, R5, 0xffffff80, RZ, 0xc0, !PT ;  /* 0xffffff80051d7812 */ /* 0x000fe400078ec0ff */
[----:B------:R-:W-:Y:S02]  /*0130*/  LEA.HI R8, R4, R4, RZ, 0x4 ;  /* 0x0000000404087211 */ /* 0x000fe400078f20ff */
[----:B------:R-:W-:Y:S01]  /*0140*/  LOP3.LUT R10, R10, 0xffffe000, RZ, 0xc0, !PT ;  /* 0xffffe0000a0a7812 */ /* 0x000fe200078ec0ff */
[----:B------:R-:W-:Y:S01]  /*0150*/  IMAD.IADD R29, R2, 0x1, -R29 ;  /* 0x00000001021d7824 */ /* 0x000fe200078e0a1d */
[----:B------:R-:W-:-:S05]  /*0160*/  LOP3.LUT R9, R8, 0xfffff0, RZ, 0xc0, !PT ;  /* 0x00fffff008097812 */ /* 0x000fca00078ec0ff */
[----:B------:R-:W-:-:S04]  /*0170*/  IMAD.IADD R9, R4, 0x1, -R9 ;  /* 0x0000000104097824 */ /* 0x000fc800078e0a09 */
[----:B------:R-:W-:-:S04]  /*0180*/  IMAD R34, R9, 0x100, R10 ;  /* 0x0000010009227824 */ /* 0x000fc800078e020a */
[--C-:B------:R-:W-:Y:S01]  /*0190*/  IMAD.IADD R17, R29, 0x1, R34.reuse ;  /* 0x000000011d117824 */ /* 0x100fe200078e0222 */
[----:B------:R-:W-:Y:S02]  /*01a0*/  SHF.R.S32.HI R26, RZ, 0x1f, R34 ;  /* 0x0000001fff1a7819 */ /* 0x000fe40000011422 */
[----:B------:R-:W-:Y:S01]  /*01b0*/  IADD3 R4, P0, R29, R34, RZ ;  /* 0x000000221d047210 */ /* 0x000fe20007f1e0ff */
[----:B--2---:R-:W-:-:S03]  /*01c0*/  IMAD.WIDE R16, R17, 0x4, R6 ;  /* 0x0000000411107825 */ /* 0x004fc600078e0206 */
[----:B------:R-:W-:Y:S02]  /*01d0*/  LEA.HI.X.SX32 R5, R29, R26, 0x1, P0 ;  /* 0x0000001a1d057211 */ /* 0x000fe400000f0eff */
[C---:B------:R-:W-:Y:S01]  /*01e0*/  LEA R12, P0, R4.reuse, UR4, 0x2 ;  /* 0x00000004040c7c11 */ /* 0x040fe2000f8010ff */
[----:B------:R-:W2:Y:S03]  /*01f0*/  LDG.E.128 R16, desc[UR6][R16.64] ;  /* 0x0000000610107981 */ /* 0x000ea6000c1e1d00 */
[----:B------:R-:W-:Y:S01]  /*0200*/  LEA.HI.X R13, R4, UR5, R5, 0x2, P0 ;  /* 0x00000005040d7c11 */ /* 0x000fe200080f1405 */
[----:B------:R-:W-:-:S05]  /*0210*/  VIADD R22, R34, 0x1000 ;  /* 0x0000100022167836 */ /* 0x000fca0000000000 */
[----:B------:R-:W2:Y:S01]  /*0220*/  LDG.E.128 R12, desc[UR6][R12.64+0x200] ;  /* 0x000200060c0c7981 */ /* 0x000ea2000c1e1d00 */
[----:B------:R-:W-:-:S04]  /*0230*/  IMAD.IADD R9, R29, 0x1, R22 ;  /* 0x000000011d097824 */ /* 0x000fc800078e0216 */
[----:B------:R-:W-:-:S06]  /*0240*/  IMAD.WIDE R8, R9, 0x4, R6 ;  /* 0x0000000409087825 */ /* 0x000fcc00078e0206 */
[----:B------:R-:W3:Y:S01]  /*0250*/  LDG.E.128 R8, desc[UR6][R8.64] ;  /* 0x0000000608087981 */ /* 0x000ee2000c1e1d00 */
[----:B------:R-:W-:-:S04]  /*0260*/  LOP3.LUT R24, R3, 0x4, R24, 0xfe, !PT ;  /* 0x0000000403187812 */ /* 0x000fc800078efe18 */
[----:B------:R-:W-:-:S04]  /*0270*/  LEA.HI R23, R23, R24, RZ, 0x7 ;  /* 0x0000001817177211 */ /* 0x000fc800078f38ff */
[----:B------:R-:W-:-:S05]  /*0280*/  LOP3.LUT R25, R23, 0xffffff80, RZ, 0xc0, !PT ;  /* 0xffffff8017197812 */ /* 0x000fca00078ec0ff */
[----:B------:R-:W-:Y:S02]  /*0290*/  IMAD.IADD R25, R24, 0x1, -R25 ;  /* 0x0000000118197824 */ /* 0x000fe400078e0a19 */
[----:B------:R-:W-:Y:S01]  /*02a0*/  VIADD R30, R34, 0x1080 ;  /* 0x00001080221e7836 */ /* 0x000fe20000000000 */
[----:B--2---:R-:W-:Y:S02]  /*02b0*/  FSETP.GT.AND P5, PT, R15, R19, PT ;  /* 0x000000130f00720b */ /* 0x004fe40003fa4000 */
[----:B------:R-:W-:Y:S02]  /*02c0*/  FSETP.GT.AND P2, PT, R14, R18, PT ;  /* 0x000000120e00720b */ /* 0x000fe40003f44000 */
[----:B------:R-:W-:Y:S02]  /*02d0*/  FSETP.GT.AND P3, PT, R12, R16, PT ;  /* 0x000000100c00720b */ /* 0x000fe40003f64000 */
[----:B------:R-:W-:Y:S02]  /*02e0*/  FSETP.GT.AND P4, PT, R13, R17, PT ;  /* 0x000000110d00720b */ /* 0x000fe40003f84000 */
[----:B------:R-:W-:-:S02]  /*02f0*/  FSETP.NAN.AND P1, PT, R15, R15, PT ;  /* 0x0000000f0f00720b */ /* 0x000fc40003f28000 */
[----:B------:R-:W-:-:S03]  /*0300*/  FSETP.NAN.AND P0, PT, R14, R14, PT ;  /* 0x0000000e0e00720b */ /* 0x000fc60003f08000 */
[----:B------:R-:W-:Y:S02]  /*0310*/  @!P5 SEL R15, R15, R19, P1 ;  /* 0x000000130f0fd207 */ /* 0x000fe40000800000 */
[----:B------:R-:W-:Y:S02]  /*0320*/  @!P2 SEL R14, R14, R18, P0 ;  /* 0x000000120e0ea207 */ /* 0x000fe40000000000 */
[----:B---3--:R-:W-:Y:S02]  /*0330*/  FSETP.NAN.AND P1, PT, R8, R8, PT ;  /* 0x000000080800720b */ /* 0x008fe40003f28000 */
[----:B------:R-:W-:Y:S02]  /*0340*/  FSETP.NAN.AND P0, PT, R12, R12, PT ;  /* 0x0000000c0c00720b */ /* 0x000fe40003f08000 */
[----:B------:R-:W-:Y:S02]  /*0350*/  P2R R5, PR, RZ, 0x4 ;  /* 0x00000004ff057803 */ /* 0x000fe40000000000 */
[----:B------:R-:W-:-:S02]  /*0360*/  FSETP.NAN.AND P2, PT, R13, R13, PT ;  /* 0x0000000d0d00720b */ /* 0x000fc40003f48000 */
[----:B------:R-:W-:Y:S02]  /*0370*/  @!P3 SEL R12, R12, R16, P0 ;  /* 0x000000100c0cb207 */ /* 0x000fe40000000000 */
[----:B------:R-:W-:Y:S02]  /*0380*/  FSETP.NAN.AND P0, PT, R9, R9, PT ;  /* 0x000000090900720b */ /* 0x000fe40003f08000 */
[----:B------:R-:W-:Y:S02]  /*0390*/  @!P4 SEL R13, R13, R17, P2 ;  /* 0x000000110d0dc207 */ /* 0x000fe40001000000 */
[----:B------:R-:W-:-:S04]  /*03a0*/  FSETP.GEU.AND P2, PT, R12, R8, PT ;  /* 0x000000080c00720b */ /* 0x000fc80003f4e000 */
[----:B------:R-:W-:Y:S02]  /*03b0*/  P2R R23, PR, RZ, 0x4 ;  /* 0x00000004ff177803 */ /* 0x000fe40000000000 */
[----:B------:R-:W-:Y:S02]  /*03c0*/  @!P1 SEL R8, R8, R12, !P2 ;  /* 0x0000000c08089207 */ /* 0x000fe40005000000 */
[----:B------:R-:W-:-:S04]  /*03d0*/  FSETP.GEU.AND P2, PT, R13, R9, PT ;  /* 0x000000090d00720b */ /* 0x000fc80003f4e000 */
[----:B------:R-:W-:Y:S02]  /*03e0*/  @!P0 SEL R9, R9, R13, !P2 ;  /* 0x0000000d09098207 */ /* 0x000fe40005000000 */
[----:B------:R-:W-:-:S04]  /*03f0*/  IADD3 R12, P0, R25, R34, RZ ;  /* 0x00000022190c7210 */ /* 0x000fc80007f1e0ff */
[----:B------:R-:W-:Y:S02]  /*0400*/  LEA.HI.X.SX32 R13, R25, R26, 0x1, P0 ;  /* 0x0000001a190d7211 */ /* 0x000fe400000f0eff */
[----:B------:R-:W-:-:S04]  /*0410*/  LEA R36, P0, R12, UR4, 0x2 ;  /* 0x000000040c247c11 */ /* 0x000fc8000f8010ff */
[----:B------:R-:W-:Y:S02]  /*0420*/  LEA.HI.X R37, R12, UR5, R13, 0x2, P0 ;  /* 0x000000050c257c11 */ /* 0x000fe400080f140d */
[-C--:B------:R-:W-:Y:S02]  /*0430*/  FSETP.NAN.AND P0, PT, R10, R10.reuse, PT ;  /* 0x0000000a0a00720b */ /* 0x080fe40003f08000 */
[----:B------:R-:W-:Y:S01]  /*0440*/  FSETP.GEU.AND P1, PT, R14, R10, PT ;  /* 0x0000000a0e00720b */ /* 0x000fe20003f2e000 */
[----:B------:R-:W-:-:S10]  /*0450*/  IMAD.IADD R17, R29, 0x1, R30 ;  /* 0x000000011d117824 */ /* 0x000fd400078e021e */
[----:B------:R-:W-:Y:S02]  /*0460*/  @!P0 SEL R10, R10, R14, !P1 ;  /* 0x0000000e0a0a8207 */ /* 0x000fe40004800000 */
[-C--:B------:R-:W-:Y:S01]  /*0470*/  FSETP.NAN.AND P0, PT, R11, R11.reuse, PT ;  /* 0x0000000b0b00720b */ /* 0x080fe20003f08000 */
[----:B------:R-:W-:Y:S01]  /*0480*/  IMAD.WIDE R16, R17, 0x4, R6 ;  /* 0x0000000411107825 */ /* 0x000fe200078e0206 */
[----:B------:R-:W-:Y:S02]  /*0490*/  P2R R26, PR, RZ, 0x2 ;  /* 0x00000002ff1a7803 */ /* 0x000fe40000000000 */
[----:B------:R-:W-:-:S09]  /*04a0*/  FSETP.GEU.AND P1, PT, R15, R11, PT ;  /* 0x0000000b0f00720b */ /* 0x000fd20003f2e000 */
[----:B------:R-:W-:Y:S02]  /*04b0*/  @!P0 SEL R11, R11, R15, !P1 ;  /* 0x0000000f0b0b8207 */ /* 0x000fe40004800000 */
[----:B------:R1:W2:Y:S01]  /*04c0*/  LDG.E.128 R12, desc[UR6][R16.64] ;  /* 0x00000006100c7981 */ /* 0x0002a2000c1e1d00 */
[----:B------:R-:W-:Y:S01]  /*04d0*/  P2R R27, PR, RZ, 0x2 ;  /* 0x00000002ff1b7803 */ /* 0x000fe20000000000 */
[----:B-1----:R-:W-:-:S04]  /*04e0*/  IMAD.IADD R17, R25, 0x1, R34 ;  /* 0x0000000119117824 */ /* 0x002fc800078e0222 */
[----:B------:R-:W-:-:S06]  /*04f0*/  IMAD.WIDE R16, R17, 0x4, R6 ;  /* 0x0000000411107825 */ /* 0x000fcc00078e0206 */
[----:B------:R-:W3:Y:S01]  /*0500*/  LDG.E.128 R16, desc[UR6][R16.64] ;  /* 0x0000000610107981 */ /* 0x000ee2000c1e1d00 */
[-C--:B--2---:R-:W-:Y:S02]  /*0510*/  FSETP.NAN.AND P0, PT, R15, R15.reuse, PT ;  /* 0x0000000f0f00720b */ /* 0x084fe40003f08000 */
[----:B------:R-:W-:-:S11]  /*0520*/  FSETP.GEU.AND P1, PT, R11, R15, PT ;  /* 0x0000000f0b00720b */ /* 0x000fd60003f2e000 */
[----:B------:R-:W-:Y:S02]  /*0530*/  @!P0 SEL R15, R15, R11, !P1 ;  /* 0x0000000b0f0f8207 */ /* 0x000fe40004800000 */
[-C--:B------:R-:W-:Y:S02]  /*0540*/  FSETP.NAN.AND P0, PT, R14, R14.reuse, PT ;  /* 0x0000000e0e00720b */ /* 0x080fe40003f08000 */
[----:B------:R-:W-:Y:S02]  /*0550*/  P2R R28, PR, RZ, 0x2 ;  /* 0x00000002ff1c7803 */ /* 0x000fe40000000000 */
[----:B------:R-:W-:-:S09]  /*0560*/  FSETP.GEU.AND P1, PT, R10, R14, PT ;  /* 0x0000000e0a00720b */ /* 0x000fd20003f2e000 */
        /* <DEDUP_REMOVED lines=9> */
[----:B------:R-:W3:Y:S01]  /*0600*/  LDG.E.128 R8, desc[UR6][R36.64+0x200] ;  /* 0x0002000624087981 */ /* 0x000ee2000c1e1d00 */
[----:B------:R-:W-:Y:S02]  /*0610*/  P2R R32, PR, RZ, 0x2 ;  /* 0x00000002ff207803 */ /* 0x000fe40000000000 */
[C---:B---3--:R-:W-:Y:S02]  /*0620*/  FSETP.GT.AND P1, PT, R9.reuse, R17, PT ;  /* 0x000000110900720b */ /* 0x048fe40003f24000 */
[----:B------:R-:W-:Y:S02]  /*0630*/  FSETP.NAN.AND P0, PT, R9, R9, PT ;  /* 0x000000090900720b */ /* 0x000fe40003f08000 */
[----:B------:R-:W-:-:S09]  /*0640*/  P2R R33, PR, RZ, 0x2 ;  /* 0x00000002ff217803 */ /* 0x000fd20000000000 */
[----:B------:R-:W-:Y:S02]  /*0650*/  @!P1 SEL R9, R9, R17, P0 ;  /* 0x0000001109099207 */ /* 0x000fe40000000000 */
[C---:B------:R-:W-:Y:S02]  /*0660*/  FSETP.GT.AND P1, PT, R10.reuse, R18, PT ;  /* 0x000000120a00720b */ /* 0x040fe40003f24000 */
[----:B------:R-:W-:Y:S02]  /*0670*/  FSETP.NAN.AND P0, PT, R10, R10, PT ;  /* 0x0000000a0a00720b */ /* 0x000fe40003f08000 */
[----:B------:R-:W-:-:S09]  /*0680*/  P2R R34, PR, RZ, 0x2 ;  /* 0x00000002ff227803 */ /* 0x000fd20000000000 */
[----:B------:R-:W-:Y:S02]  /*0690*/  @!P1 SEL R10, R10, R18, P0 ;  /* 0x000000120a0a9207 */ /* 0x000fe40000000000 */
[C---:B------:R-:W-:Y:S02]  /*06a0*/  FSETP.GT.AND P1, PT, R11.reuse, R19, PT ;  /* 0x000000130b00720b */ /* 0x040fe40003f24000 */
[----:B------:R-:W-:Y:S02]  /*06b0*/  FSETP.NAN.AND P0, PT, R11, R11, PT ;  /* 0x0000000b0b00720b */ /* 0x000fe40003f08000 */
[----:B------:R-:W-:-:S09]  /*06c0*/  P2R R35, PR, RZ, 0x2 ;  /* 0x00000002ff237803 */ /* 0x000fd20000000000 */
[----:B------:R-:W-:Y:S02]  /*06d0*/  @!P1 SEL R11, R11, R19, P0 ;  /* 0x000000130b0b9207 */ /* 0x000fe40000000000 */
[C---:B------:R-:W-:Y:S01]  /*06e0*/  FSETP.GT.AND P1, PT, R8.reuse, R16, PT ;  /* 0x000000100800720b */ /* 0x040fe20003f24000 */
[----:B------:R-:W-:Y:S01]  /*06f0*/  IMAD.IADD R17, R25, 0x1, R22 ;  /* 0x0000000119117824 */ /* 0x000fe200078e0216 */
[----:B------:R-:W-:-:S11]  /*0700*/  FSETP.NAN.AND P0, PT, R8, R8, PT ;  /* 0x000000080800720b */ /* 0x000fd60003f08000 */
[----:B------:R-:W-:Y:S01]  /*0710*/  @!P1 SEL R8, R8, R16, P0 ;  /* 0x0000001008089207 */ /* 0x000fe20000000000 */
[----:B------:R-:W-:-:S06]  /*0720*/  IMAD.WIDE R16, R17, 0x4, R6 ;  /* 0x0000000411107825 */ /* 0x000fcc00078e0206 */
[----:B------:R-:W2:Y:S01]  /*0730*/  LDG.E.128 R16, desc[UR6][R16.64] ;  /* 0x0000000610107981 */ /* 0x000ea2000c1e1d00 */
[----:B------:R-:W-:Y:S02]  /*0740*/  P2R R36, PR, RZ, 0x2 ;  /* 0x00000002ff247803 */ /* 0x000fe40000000000 */
[----:B------:R-:W-:Y:S02]  /*0750*/  P2R R24, PR, RZ, 0x4 ;  /* 0x00000004ff187803 */ /* 0x000fe40000000000 */
[----:B------:R-:W-:Y:S02]  /*0760*/  P2R R4, PR, RZ, 0x20 ;  /* 0x00000020ff047803 */ /* 0x000fe40000000000 */
[-C--:B--2---:R-:W-:Y:S02]  /*0770*/  FSETP.NAN.AND P0, PT, R19, R19.reuse, PT ;  /* 0x000000131300720b */ /* 0x084fe40003f08000 */
[----:B------:R-:W-:-:S04]  /*0780*/  FSETP.GEU.AND P1, PT, R11, R19, PT ;  /* 0x000000130b00720b */ /* 0x000fc80003f2e000 */
[----:B------:R-:W-:-:S07]  /*0790*/  P2R R22, PR, RZ, 0x2 ;  /* 0x00000002ff167803 */ /* 0x000fce0000000000 */
[----:B------:R-:W-:Y:S02]  /*07a0*/  @!P0 SEL R19, R19, R11, !P1 ;  /* 0x0000000b13138207 */ /* 0x000fe40004800000 */
[-C--:B------:R-:W-:Y:S02]  /*07b0*/  FSETP.NAN.AND P1, PT, R18, R18.reuse, PT ;  /* 0x000000121200720b */ /* 0x080fe40003f28000 */
[----:B------:R-:W-:-:S11]  /*07c0*/  FSETP.GEU.AND P0, PT, R10, R18, PT ;  /* 0x000000120a00720b */ /* 0x000fd60003f0e000 */
[----:B------:R-:W-:Y:S02]  /*07d0*/  @!P1 SEL R18, R18, R10, !P0 ;  /* 0x0000000a12129207 */ /* 0x000fe40004000000 */
[----:B------:R-:W-:Y:S02]  /*07e0*/  P2R R10, PR, RZ, 0x1 ;  /* 0x00000001ff0a7803 */ /* 0x000fe40000000000 */
[----:B------:R-:W-:-:S04]  /*07f0*/  ISETP.NE.AND P0, PT, R22, RZ, PT ;  /* 0x000000ff1600720c */ /* 0x000fc80003f05270 */
        /* <DEDUP_REMOVED lines=15> */
[----:B------:R-:W-:Y:S01]  /*08f0*/  ISETP.NE.AND P0, PT, R5, RZ, PT ;  /* 0x000000ff0500720c */ /* 0x000fe20003f05270 */
[----:B------:R-:W-:-:S04]  /*0900*/  IMAD.IADD R5, R25, 0x1, R30 ;  /* 0x0000000119057824 */ /* 0x000fc800078e021e */
[----:B------:R-:W-:-:S06]  /*0910*/  IMAD.WIDE R4, R5, 0x4, R6 ;  /* 0x0000000405047825 */ /* 0x000fcc00078e0206 */
[----:B------:R-:W2:Y:S01]  /*0920*/  LDG.E.128 R4, desc[UR6][R4.64] ;  /* 0x0000000604047981 */ /* 0x000ea2000c1e1d00 */
[-C--:B------:R-:W-:Y:S02]  /*0930*/  FSETP.NAN.AND P2, PT, R17, R17.reuse, PT ;  /* 0x000000111100720b */ /* 0x080fe40003f48000 */
[----:B------:R-:W-:Y:S02]  /*0940*/  P2R R21, PR, RZ, 0x8 ;  /* 0x00000008ff157803 */ /* 0x000fe40000000000 */
[----:B------:R-:W-:Y:S02]  /*0950*/  FSETP.NAN.AND P3, PT, R16, R16, PT ;  /* 0x000000101000720b */ /* 0x000fe40003f68000 */
[----:B------:R-:W-:Y:S02]  /*0960*/  P2R R20, PR, RZ, 0x10 ;  /* 0x00000010ff147803 */ /* 0x000fe40000000000 */
[----:B------:R-:W-:Y:S02]  /*0970*/  FSETP.GEU.AND P1, PT, R9, R17, PT ;  /* 0x000000110900720b */ /* 0x000fe40003f2e000 */
[----:B------:R-:W-:-:S03]  /*0980*/  P2R R37, PR, RZ, 0x1 ;  /* 0x00000001ff257803 */ /* 0x000fc60000000000 */
[----:B------:R-:W-:Y:S02]  /*0990*/  @!P2 SEL R17, R17, R9, !P1 ;  /* 0x000000091111a207 */ /* 0x000fe40004800000 */
[----:B------:R-:W-:Y:S02]  /*09a0*/  FSETP.GEU.AND P2, PT, R8, R16, PT ;  /* 0x000000100800720b */ /* 0x000fe40003f4e000 */
[----:B------:R-:W-:Y:S02]  /*09b0*/  ISETP.NE.AND P0, PT, R20, RZ, PT ;  /* 0x000000ff1400720c */ /* 0x000fe40003f05270 */
[----:B------:R-:W-:Y:S02]  /*09c0*/  @!P3 SEL R16, R16, R8, !P2 ;  /* 0x000000081010b207 */ /* 0x000fe40005000000 */
[----:B------:R-:W-:Y:S02]  /*09d0*/  P2R R20, PR, RZ, 0x1 ;  /* 0x00000001ff147803 */ /* 0x000fe40000000000 */
[----:B------:R-:W-:-:S04]  /*09e0*/  ISETP.NE.AND P0, PT, R21, RZ, PT ;  /* 0x000000ff1500720c */ /* 0x000fc80003f05270 */
[----:B------:R-:W-:Y:S02]  /*09f0*/  P2R R21, PR, RZ, 0x1 ;  /* 0x00000001ff157803 */ /* 0x000fe40000000000 */
        /* <DEDUP_REMOVED lines=8> */
[----:B------:R-:W1:Y:S01]  /*0a80*/  S2UR UR5, SR_CgaCtaId ;  /* 0x00000000000579c3 */ /* 0x000e620000008800 */
[----:B------:R-:W-:Y:S01]  /*0a90*/  UMOV UR4, 0x400 ;  /* 0x0000040000047882 */ /* 0x000fe20000000000 */
[----:B------:R-:W-:Y:S01]  /*0aa0*/  IMAD.SHL.U32 R0, R0, 0x4, RZ ;  /* 0x0000000400007824 */ /* 0x000fe200078e00ff */
[----:B-1----:R-:W-:-:S04]  /*0ab0*/  UPRMT UR4, UR5, 0x654, UR4 ;  /* 0x0000065405047896 */ /* 0x002fc80008000004 */
[----:B------:R-:W-:-:S04]  /*0ac0*/  LOP3.LUT R0, R0, 0x1fc, RZ, 0xc0, !PT ;  /* 0x000001fc00007812 */ /* 0x000fc800078ec0ff */
[----:B------:R-:W-:Y:S02]  /*0ad0*/  LEA R30, R0, UR4, 0x2 ;  /* 0x00000004001e7c11 */ /* 0x000fe4000f8e10ff */
[-C--:B--2---:R-:W-:Y:S02]  /*0ae0*/  FSETP.NAN.AND P4, PT, R7, R7.reuse, PT ;  /* 0x000000070700720b */ /* 0x084fe40003f88000 */
[----:B------:R-:W-:Y:S02]  /*0af0*/  FSETP.NAN.AND P5, PT, R6, R6, PT ;  /* 0x000000060600720b */ /* 0x000fe40003fa8000 */
[----:B------:R-:W-:Y:S02]  /*0b00*/  FSETP.GEU.AND P3, PT, R19, R7, PT ;  /* 0x000000071300720b */ /* 0x000fe40003f6e000 */
[----:B------:R-:W-:Y:S02]  /*0b10*/  FSETP.NAN.AND P6, PT, R5, R5, PT ;  /* 0x000000050500720b */ /* 0x000fe40003fc8000 */
[----:B------:R-:W-:-:S05]  /*0b20*/  FSETP.NAN.AND P0, PT, R4, R4, PT ;  /* 0x000000040400720b */ /* 0x000fca0003f08000 */
[----:B------:R-:W-:Y:S02]  /*0b30*/  @!P4 SEL R7, R7, R19, !P3 ;  /* 0x000000130707c207 */ /* 0x000fe40005800000 */
[----:B------:R-:W-:-:S04]  /*0b40*/  FSETP.GEU.AND P4, PT, R18, R6, PT ;  /* 0x000000061200720b */ /* 0x000fc80003f8e000 */
[----:B------:R-:W-:Y:S02]  /*0b50*/  @!P5 SEL R6, R6, R18, !P4 ;  /* 0x000000120606d207 */ /* 0x000fe40006000000 */
[----:B------:R-:W-:-:S04]  /*0b60*/  FSETP.GEU.AND P5, PT, R17, R5, PT ;  /* 0x000000051100720b */ /* 0x000fc80003fae000 */
[----:B------:R-:W-:Y:S02]  /*0b70*/  @!P6 SEL R5, R5, R17, !P5 ;  /* 0x000000110505e207 */ /* 0x000fe40006800000 */
[----:B------:R-:W-:-:S04]  /*0b80*/  FSETP.GEU.AND P6, PT, R16, R4, PT ;  /* 0x000000041000720b */ /* 0x000fc80003fce000 */
[----:B------:R-:W-:Y:S02]  /*0b90*/  @!P0 SEL R4, R4, R16, !P6 ;  /* 0x0000001004048207 */ /* 0x000fe40007000000 */
[----:B------:R-:W-:-:S04]  /*0ba0*/  ISETP.NE.AND P0, PT, R21, RZ, PT ;  /* 0x000000ff1500720c */ /* 0x000fc80003f05270 */
[----:B------:R-:W-:Y:S02]  /*0bb0*/  SEL R8, RZ, 0x1, !P0 ;  /* 0x00000001ff087807 */ /* 0x000fe40004000000 */
        /* <DEDUP_REMOVED lines=11> */
[----:B------:R-:W-:Y:S02]  /*0c70*/  SEL R8, R8, 0x2, P0 ;  /* 0x0000000208087807 */ /* 0x000fe40000000000 */
[----:B------:R-:W-:-:S04]  /*0c80*/  ISETP.NE.AND P0, PT, R24, RZ, PT ;  /* 0x000000ff1800720c */ /* 0x000fc80003f05270 */
[----:B------:R-:W-:Y:S02]  /*0c90*/  SEL R16, R16, 0x2, P0 ;  /* 0x0000000210107807 */ /* 0x000fe40000000000 */
[----:B------:R-:W-:-:S04]  /*0ca0*/  ISETP.NE.AND P0, PT, R26, RZ, PT ;  /* 0x000000ff1a00720c */ /* 0x000fc80003f05270 */
[----:B------:R-:W-:Y:S02]  /*0cb0*/  SEL R18, R18, 0x2, P0 ;  /* 0x0000000212127807 */ /* 0x000fe40000000000 */
[----:B------:R-:W-:Y:S02]  /*0cc0*/  ISETP.NE.AND P0, PT, R22, RZ, PT ;  /* 0x000000ff1600720c */ /* 0x000fe40003f05270 */
[----:B------:R-:W-:Y:S01]  /*0cd0*/  SEL R21, R18, 0x3, P1 ;  /* 0x0000000312157807 */ /* 0x000fe20000800000 */
[----:B------:R-:W1:Y:S01]  /*0ce0*/  LDC.64 R22, c[0x0][0x218] ;  /* 0x00008600ff167b82 */ /* 0x000e620000000a00 */
[----:B------:R-:W-:Y:S02]  /*0cf0*/  SEL R17, R17, 0x2, P0 ;  /* 0x0000000211117807 */ /* 0x000fe40000000000 */
[----:B------:R-:W-:-:S04]  /*0d00*/  ISETP.NE.AND P1, PT, R29, RZ, PT ;  /* 0x000000ff1d00720c */ /* 0x000fc80003f25270 */
[----:B------:R-:W-:Y:S02]  /*0d10*/  SEL R26, R17, 0x3, P1 ;  /* 0x00000003111a7807 */ /* 0x000fe40000800000 */
[----:B------:R-:W-:-:S04]  /*0d20*/  ISETP.NE.AND P1, PT, R31, RZ, PT ;  /* 0x000000ff1f00720c */ /* 0x000fc80003f25270 */
[----:B------:R-:W-:Y:S02]  /*0d30*/  SEL R24, R16, 0x3, P1 ;  /* 0x0000000310187807 */ /* 0x000fe40000800000 */
[----:B------:R-:W-:-:S04]  /*0d40*/  ISETP.NE.AND P1, PT, R32, RZ, PT ;  /* 0x000000ff2000720c */ /* 0x000fc80003f25270 */
[----:B------:R-:W-:Y:S02]  /*0d50*/  SEL R27, R8, 0x3, P1 ;  /* 0x00000003081b7807 */ /* 0x000fe40000800000 */
[----:B------:R-:W2:Y:S01]  /*0d60*/  S2R R8, SR_TID.X ;  /* 0x0000000000087919 */ /* 0x000ea20000002100 */
[----:B------:R-:W-:Y:S01]  /*0d70*/  ISETP.NE.AND P0, PT, R11, RZ, PT ;  /* 0x000000ff0b00720c */ /* 0x000fe20003f05270 */
[----:B--2---:R-:W-:-:S05]  /*0d80*/  IMAD.SHL.U32 R8, R8, 0x8, RZ ;  /* 0x0000000808087824 */ /* 0x004fca00078e00ff */
[----:B------:R-:W-:-:S04]  /*0d90*/  LOP3.LUT R8, R8, 0x3f8, RZ, 0xc0, !PT ;  /* 0x000003f808087812 */ /* 0x000fc800078ec0ff */
[----:B------:R-:W-:Y:S01]  /*0da0*/  LEA R29, R8, UR4, 0x2 ;  /* 0x00000004081d7c11 */ /* 0x000fe2000f8e10ff */
[----:B------:R-:W-:-:S04]  /*0db0*/  ULDC.64 UR4, c[0x0][0x218] ;  /* 0x0000860000047ab9 */ /* 0x000fc80000000a00 */
[----:B------:R-:W-:Y:S04]  /*0dc0*/  STS.128 [R29], R12 ;  /* 0x0000000c1d007388 */ /* 0x000fe80000000c00 */
[----:B------:R2:W-:Y:S01]  /*0dd0*/  STS.128 [R29+0x10], R4 ;  /* 0x000010041d007388 */ /* 0x0005e20000000c00 */
[----:B------:R-:W-:Y:S01]  /*0de0*/  SEL R19, R19, 0x2, P0 ;  /* 0x0000000213137807 */ /* 0x000fe20000000000 */
[----:B------:R-:W-:Y:S01]  /*0df0*/  BAR.SYNC.DEFER_BLOCKING 0x0 ;  /* 0x0000000000007b1d */ /* 0x000fe20000010000 */
[----:B------:R-:W-:Y:S02]  /*0e00*/  ISETP.NE.AND P0, PT, R10, RZ, PT ;  /* 0x000000ff0a00720c */ /* 0x000fe40003f05270 */
[----:B------:R-:W-:Y:S02]  /*0e10*/  ISETP.NE.AND P1, PT, R9, RZ, PT ;  /* 0x000000ff0900720c */ /* 0x000fe40003f25270 */
[----:B------:R-:W-:-:S02]  /*0e20*/  SEL R25, R19, 0x3, P3 ;  /* 0x0000000313197807 */ /* 0x000fc40001800000 */
[----:B------:R-:W-:Y:S01]  /*0e30*/  SEL R20, R20, 0x2, P0 ;  /* 0x0000000214147807 */ /* 0x000fe20000000000 */
[----:B------:R-:W3:Y:S04]  /*0e40*/  LDS.128 R8, [R30] ;  /* 0x000000001e087984 */ /* 0x000ee80000000c00 */
[----:B------:R-:W4:Y:S01]  /*0e50*/  LDS.128 R16, [R30+0x800] ;  /* 0x000800001e107984 */ /* 0x000f220000000c00 */
[----:B------:R-:W-:Y:S02]  /*0e60*/  ISETP.NE.AND P0, PT, R36, RZ, PT ;  /* 0x000000ff2400720c */ /* 0x000fe40003f05270 */
[----:B------:R-:W-:Y:S02]  /*0e70*/  ISETP.NE.AND P3, PT, R33, RZ, PT ;  /* 0x000000ff2100720c */ /* 0x000fe40003f65270 */
[----:B------:R-:W-:-:S02]  /*0e80*/  PRMT R21, R26, 0x3340, R21 ;  /* 0x000033401a157816 */ /* 0x000fc40000000015 */
[----:B------:R-:W-:Y:S02]  /*0e90*/  SEL R28, R20, 0x3, P4 ;  /* 0x00000003141c7807 */ /* 0x000fe40002000000 */
[----:B------:R-:W-:Y:S02]  /*0ea0*/  SEL R26, RZ, 0x1, !P3 ;  /* 0x00000001ff1a7807 */ /* 0x000fe40005800000 */
[----:B------:R-:W-:Y:S02]  /*0eb0*/  SEL R20, RZ, 0x1, !P0 ;  /* 0x00000001ff147807 */ /* 0x000fe40004000000 */
[----:B------:R-:W-:Y:S02]  /*0ec0*/  SEL R26, R26, 0x2, P1 ;  /* 0x000000021a1a7807 */ /* 0x000fe40000800000 */
[----:B------:R-:W-:Y:S02]  /*0ed0*/  SEL R20, R20, 0x2, P2 ;  /* 0x0000000214147807 */ /* 0x000fe40001000000 */
[----:B--2---:R-:W-:-:S02]  /*0ee0*/  LOP3.LUT R5, R3, R0, RZ, 0xfc, !PT ;  /* 0x0000000003057212 */ /* 0x004fc400078efcff */
[----:B------:R-:W-:Y:S02]  /*0ef0*/  SEL R26, R26, 0x3, P5 ;  /* 0x000000031a1a7807 */ /* 0x000fe40002800000 */
[----:B------:R-:W-:Y:S02]  /*0f00*/  SEL R7, R20, 0x3, P6 ;  /* 0x0000000314077807 */ /* 0x000fe40003000000 */
[----:B------:R-:W-:Y:S02]  /*0f10*/  SHF.R.S32.HI R0, RZ, 0x1f, R3 ;  /* 0x0000001fff007819 */ /* 0x000fe40000011403 */
[----:B------:R-:W-:Y:S02]  /*0f20*/  LEA R4, P0, R5, UR4, 0x2 ;  /* 0x0000000405047c11 */ /* 0x000fe4000f8010ff */
[----:B------:R-:W-:Y:S02]  /*0f30*/  PRMT R24, R27, 0x3340, R24 ;  /* 0x000033401b187816 */ /* 0x000fe40000000018 */
[----:B------:R-:W-:-:S02]  /*0f40*/  PRMT R25, R28, 0x3340, R25 ;  /* 0x000033401c197816 */ /* 0x000fc40000000019 */
[----:B------:R-:W-:Y:S02]  /*0f50*/  IADD3 R6, P1, R2, UR8, RZ ;  /* 0x0000000802067c10 */ /* 0x000fe4000ff3e0ff */
[----:B------:R-:W-:Y:S01]  /*0f60*/  PRMT R26, R7, 0x3340, R26 ;  /* 0x00003340071a7816 */ /* 0x000fe2000000001a */
[C---:B-1----:R-:W-:Y:S01]  /*0f70*/  IMAD.WIDE R22, R5.reuse, 0x4, R22 ;  /* 0x0000000405167825 */ /* 0x042fe200078e0216 */
[----:B------:R-:W-:Y:S02]  /*0f80*/  LEA.HI.X R5, R5, UR5, R0, 0x2, P0 ;  /* 0x0000000505057c11 */ /* 0x000fe400080f1400 */
[----:B------:R-:W-:Y:S02]  /*0f90*/  LEA.HI.X.SX32 R7, R2, UR9, 0x1, P1 ;  /* 0x0000000902077c11 */ /* 0x000fe400088f0eff */
[----:B------:R-:W-:Y:S02]  /*0fa0*/  PRMT R24, R24, 0x5410, R21 ;  /* 0x0000541018187816 */ /* 0x000fe40000000015 */
[----:B------:R-:W-:Y:S01]  /*0fb0*/  PRMT R25, R26, 0x5410, R25 ;  /* 0x000054101a197816 */ /* 0x000fe20000000019 */
[----:B---3--:R-:W-:Y:S04]  /*0fc0*/  STG.E.128 desc[UR6][R22.64], R8 ;  /* 0x0000000816007986 */ /* 0x008fe8000c101d06 */
[----:B----4-:R-:W-:Y:S04]  /*0fd0*/  STG.E.128 desc[UR6][R4.64+0x800], R16 ;  /* 0x0008001004007986 */ /* 0x010fe8000c101d06 */
[----:B------:R-:W-:Y:S01]  /*0fe0*/  STG.E.64 desc[UR6][R6.64], R24 ;  /* 0x0000001806007986 */ /* 0x000fe2000c101b06 */
[----:B------:R-:W-:Y:S05]  /*0ff0*/  EXIT ;  /* 0x000000000000794d */ /* 0x000fea0003800000 */
.L_x_0:
[----:B------:R-:W-:-:S00]  /*1000*/  BRA `(.L_x_0) ;  /* 0xfffffffc00fc7947 */ /* 0x000fc0000383ffff */
[----:B------:R-:W-:-:S00]  /*1010*/  NOP ;  /* 0x0000000000007918 */ /* 0x000fc00000000000 */
        /* <DEDUP_REMOVED lines=14> */
.L_x_1:


//--------------------- .nv.shared.triton_poi_fused_max_pool2d_with_indices_8 --------------------------
	.section	.nv.shared.triton_poi_fused_max_pool2d_with_indices_8,"aw",@nobits
	.sectionflags	@""
	.align	16
	.zero		1024


//--------------------- .nv.constant0.triton_poi_fused_max_pool2d_with_indices_8 --------------------------
	.section	.nv.constant0.triton_poi_fused_max_pool2d_with_indices_8,"a",@progbits
	.sectionflags	@""
	.align	4
.nv.constant0.triton_poi_fused_max_pool2d_with_indices_8:
	.zero		556
